//
// Generated by NVIDIA NVVM Compiler
//
// Compiler Build ID: CL-36424714
// Cuda compilation tools, release 13.0, V13.0.88
// Based on NVVM 20.0.0
//

.version 9.0
.target sm_100
.address_size 64

	// .globl	_Z8MaxValuePfS_i
.extern .shared .align 16 .b8 reduction[];

.visible .entry _Z8MaxValuePfS_i(
	.param .u64 .ptr .align 1 _Z8MaxValuePfS_i_param_0,
	.param .u64 .ptr .align 1 _Z8MaxValuePfS_i_param_1,
	.param .u32 _Z8MaxValuePfS_i_param_2
)
{
	.reg .pred 	%p<19>;
	.reg .b32 	%r<68>;
	.reg .b32 	%f<102>;
	.reg .b64 	%rd<7>;

	ld.param.u64 	%rd3, [_Z8MaxValuePfS_i_param_0];
	ld.param.u64 	%rd4, [_Z8MaxValuePfS_i_param_1];
	ld.param.u32 	%r30, [_Z8MaxValuePfS_i_param_2];
	cvta.to.global.u64 	%rd1, %rd4;
	mov.u32 	%r1, %tid.x;
	mov.u32 	%r31, %ctaid.x;
	mov.u32 	%r2, %ntid.x;
	mad.lo.s32 	%r59, %r31, %r2, %r1;
	setp.ge.s32 	%p1, %r59, %r30;
	mov.f32 	%f92, 0fFF800000;
	@%p1 bra 	$L__BB0_3;
	mov.u32 	%r32, %nctaid.x;
	mul.lo.s32 	%r4, %r32, %r2;
	cvta.to.global.u64 	%rd2, %rd3;
	mov.f32 	%f92, 0fFF800000;
$L__BB0_2:
	mul.wide.s32 	%rd5, %r59, 4;
	add.s64 	%rd6, %rd2, %rd5;
	ld.global.f32 	%f20, [%rd6];
	max.f32 	%f92, %f92, %f20;
	add.s32 	%r59, %r59, %r4;
	setp.lt.s32 	%p2, %r59, %r30;
	@%p2 bra 	$L__BB0_2;
$L__BB0_3:
	mov.b32 	%r33, %f92;
	shfl.sync.bfly.b32	%r34|%p3, %r33, 16, 31, -1;
	mov.b32 	%f21, %r34;
	max.f32 	%f22, %f92, %f21;
	mov.b32 	%r35, %f22;
	shfl.sync.bfly.b32	%r36|%p4, %r35, 8, 31, -1;
	mov.b32 	%f23, %r36;
	max.f32 	%f24, %f22, %f23;
	mov.b32 	%r37, %f24;
	shfl.sync.bfly.b32	%r38|%p5, %r37, 4, 31, -1;
	mov.b32 	%f25, %r38;
	max.f32 	%f26, %f24, %f25;
	mov.b32 	%r39, %f26;
	shfl.sync.bfly.b32	%r40|%p6, %r39, 2, 31, -1;
	mov.b32 	%f27, %r40;
	max.f32 	%f28, %f26, %f27;
	mov.b32 	%r41, %f28;
	shfl.sync.bfly.b32	%r42|%p7, %r41, 1, 31, -1;
	mov.b32 	%f29, %r42;
	max.f32 	%f30, %f28, %f29;
	shl.b32 	%r43, %r1, 2;
	mov.u32 	%r44, reduction;
	add.s32 	%r45, %r44, %r43;
	st.shared.f32 	[%r45], %f30;
	bar.sync 	0;
	setp.ne.s32 	%p8, %r1, 0;
	@%p8 bra 	$L__BB0_19;
	and.b32  	%r7, %r2, 15;
	setp.lt.u32 	%p9, %r2, 16;
	mov.f32 	%f101, 0fFF800000;
	mov.b32 	%r63, 0;
	@%p9 bra 	$L__BB0_7;
	and.b32  	%r63, %r2, 2032;
	add.s32 	%r60, %r44, 32;
	and.b32  	%r49, %r2, -16;
	neg.s32 	%r61, %r49;
	mov.f32 	%f101, 0fFF800000;
$L__BB0_6:
	.pragma "nounroll";
	ld.shared.v4.f32 	{%f34, %f35, %f36, %f37}, [%r60+-32];
	max.f32 	%f38, %f101, %f34;
	max.f32 	%f39, %f38, %f35;
	max.f32 	%f40, %f39, %f36;
	max.f32 	%f41, %f40, %f37;
	ld.shared.v4.f32 	{%f42, %f43, %f44, %f45}, [%r60+-16];
	max.f32 	%f46, %f41, %f42;
	max.f32 	%f47, %f46, %f43;
	max.f32 	%f48, %f47, %f44;
	max.f32 	%f49, %f48, %f45;
	ld.shared.v4.f32 	{%f50, %f51, %f52, %f53}, [%r60];
	max.f32 	%f54, %f49, %f50;
	max.f32 	%f55, %f54, %f51;
	max.f32 	%f56, %f55, %f52;
	max.f32 	%f57, %f56, %f53;
	ld.shared.v4.f32 	{%f58, %f59, %f60, %f61}, [%r60+16];
	max.f32 	%f62, %f57, %f58;
	max.f32 	%f63, %f62, %f59;
	max.f32 	%f64, %f63, %f60;
	max.f32 	%f101, %f64, %f61;
	add.s32 	%r61, %r61, 16;
	add.s32 	%r60, %r60, 64;
	setp.ne.s32 	%p10, %r61, 0;
	@%p10 bra 	$L__BB0_6;
$L__BB0_7:
	setp.eq.s32 	%p11, %r7, 0;
	@%p11 bra 	$L__BB0_16;
	and.b32  	%r15, %r2, 7;
	setp.lt.u32 	%p12, %r7, 8;
	@%p12 bra 	$L__BB0_10;
	shl.b32 	%r50, %r63, 2;
	add.s32 	%r52, %r44, %r50;
	ld.shared.f32 	%f66, [%r52];
	max.f32 	%f67, %f101, %f66;
	ld.shared.f32 	%f68, [%r52+4];
	max.f32 	%f69, %f67, %f68;
	ld.shared.f32 	%f70, [%r52+8];
	max.f32 	%f71, %f69, %f70;
	ld.shared.f32 	%f72, [%r52+12];
	max.f32 	%f73, %f71, %f72;
	ld.shared.f32 	%f74, [%r52+16];
	max.f32 	%f75, %f73, %f74;
	ld.shared.f32 	%f76, [%r52+20];
	max.f32 	%f77, %f75, %f76;
	ld.shared.f32 	%f78, [%r52+24];
	max.f32 	%f79, %f77, %f78;
	ld.shared.f32 	%f80, [%r52+28];
	max.f32 	%f101, %f79, %f80;
	add.s32 	%r63, %r63, 8;
$L__BB0_10:
	setp.eq.s32 	%p13, %r15, 0;
	@%p13 bra 	$L__BB0_16;
	and.b32  	%r18, %r2, 3;
	setp.lt.u32 	%p14, %r15, 4;
	@%p14 bra 	$L__BB0_13;
	shl.b32 	%r53, %r63, 2;
	add.s32 	%r55, %r44, %r53;
	ld.shared.f32 	%f82, [%r55];
	max.f32 	%f83, %f101, %f82;
	ld.shared.f32 	%f84, [%r55+4];
	max.f32 	%f85, %f83, %f84;
	ld.shared.f32 	%f86, [%r55+8];
	max.f32 	%f87, %f85, %f86;
	ld.shared.f32 	%f88, [%r55+12];
	max.f32 	%f101, %f87, %f88;
	add.s32 	%r63, %r63, 4;
$L__BB0_13:
	setp.eq.s32 	%p15, %r18, 0;
	@%p15 bra 	$L__BB0_16;
	shl.b32 	%r56, %r63, 2;
	add.s32 	%r66, %r44, %r56;
	neg.s32 	%r65, %r18;
$L__BB0_15:
	.pragma "nounroll";
	ld.shared.f32 	%f89, [%r66];
	max.f32 	%f101, %f101, %f89;
	add.s32 	%r66, %r66, 4;
	add.s32 	%r65, %r65, 1;
	setp.ne.s32 	%p16, %r65, 0;
	@%p16 bra 	$L__BB0_15;
$L__BB0_16:
	ld.global.u32 	%r67, [%rd1];
$L__BB0_17:
	mov.b32 	%f17, %r67;
	setp.le.f32 	%p17, %f101, %f17;
	@%p17 bra 	$L__BB0_19;
	max.f32 	%f90, %f17, %f101;
	mov.b32 	%r58, %f90;
	atom.relaxed.global.cas.b32 	%r29, [%rd1], %r67, %r58;
	setp.ne.s32 	%p18, %r67, %r29;
	mov.u32 	%r67, %r29;
	@%p18 bra 	$L__BB0_17;
$L__BB0_19:
	ret;

}


// ===== COMPILED SASS (sm_100) =====

	.target	sm_100

	.elftype	@"ET_EXEC"


//--------------------- .note.nv.tkinfo           --------------------------
	.section	.note.nv.tkinfo,"",@"SHT_NOTE"
	.sectionflags	@"SHF_NOTE_NV_TKINFO"
	.tkinfo
        /*0018*/ 	.word	0x00000002
        /*0030*/ 	.string	""
        /*0030*/ 	.string	"ptxas"
        /*0030*/ 	.string	"Cuda compilation tools, release 13.0, V13.0.88"
        /*0030*/ 	.string	"Build cuda_13.0.r13.0/compiler.36424714_0"
        /*0030*/ 	.string	"-arch sm_100 -m 64 "



//--------------------- .note.nv.cuinfo           --------------------------
	.section	.note.nv.cuinfo,"",@"SHT_NOTE"
	.sectionflags	@"SHF_NOTE_NV_CUINFO"
        /*0018*/ 	.short	0x0002
        /*001a*/ 	.short	0x0064
        /*001c*/ 	.short	0x0082
	.zero		2


//--------------------- .nv.info                  --------------------------
	.section	.nv.info,"",@"SHT_CUDA_INFO"
	.align	4


	//----- nvinfo : EIATTR_REGCOUNT
	.align		4
        /*0000*/ 	.byte	0x04, 0x2f
        /*0002*/ 	.short	(.L_1 - .L_0)
	.align		4
.L_0:
        /*0004*/ 	.word	index@(_Z8MaxValuePfS_i)
        /*0008*/ 	.word	0x0000001a


	//----- nvinfo : EIATTR_FRAME_SIZE
	.align		4
.L_1:
        /*000c*/ 	.byte	0x04, 0x11
        /*000e*/ 	.short	(.L_3 - .L_2)
	.align		4
.L_2:
        /*0010*/ 	.word	index@(_Z8MaxValuePfS_i)
        /*0014*/ 	.word	0x00000000


	//----- nvinfo : EIATTR_MIN_STACK_SIZE
	.align		4
.L_3:
        /*0018*/ 	.byte	0x04, 0x12
        /*001a*/ 	.short	(.L_5 - .L_4)
	.align		4
.L_4:
        /*001c*/ 	.word	index@(_Z8MaxValuePfS_i)
        /*0020*/ 	.word	0x00000000
.L_5:


//--------------------- .nv.compat                --------------------------
	.section	.nv.compat,"",@"SHT_CUDA_COMPAT_INFO"
	.align	4
        /*0000*/ 	.byte	0x02, 0x09, 0x00, 0x00, 0x02, 0x02, 0x01, 0x00, 0x02, 0x05, 0x05, 0x00, 0x03, 0x07, 0x01, 0x01
        /*0010*/ 	.byte	0x02, 0x03, 0x00, 0x00, 0x02, 0x06, 0x01, 0x00, 0x04, 0x0b, 0x08, 0x00, 0x09, 0x00, 0x00, 0x00
        /*0020*/ 	.byte	0x00, 0x00, 0x00, 0x00


//--------------------- .nv.info._Z8MaxValuePfS_i --------------------------
	.section	.nv.info._Z8MaxValuePfS_i,"",@"SHT_CUDA_INFO"
	.sectionflags	@""
	.align	4


	//----- nvinfo : EIATTR_CUDA_API_VERSION
	.align		4
        /*0000*/ 	.byte	0x04, 0x37
        /*0002*/ 	.short	(.L_7 - .L_6)
.L_6:
        /*0004*/ 	.word	0x00000082


	//----- nvinfo : EIATTR_KPARAM_INFO
	.align		4
.L_7:
        /*0008*/ 	.byte	0x04, 0x17
        /*000a*/ 	.short	(.L_9 - .L_8)
.L_8:
        /*000c*/ 	.word	0x00000000
        /*0010*/ 	.short	0x0002
        /*0012*/ 	.short	0x0010
        /*0014*/ 	.byte	0x00, 0xf0, 0x11, 0x00


	//----- nvinfo : EIATTR_KPARAM_INFO
	.align		4
.L_9:
        /*0018*/ 	.byte	0x04, 0x17
        /*001a*/ 	.short	(.L_11 - .L_10)
.L_10:
        /*001c*/ 	.word	0x00000000
        /*0020*/ 	.short	0x0001
        /*0022*/ 	.short	0x0008
        /*0024*/ 	.byte	0x00, 0xf5, 0x21, 0x00


	//----- nvinfo : EIATTR_KPARAM_INFO
	.align		4
.L_11:
        /*0028*/ 	.byte	0x04, 0x17
        /*002a*/ 	.short	(.L_13 - .L_12)
.L_12:
        /*002c*/ 	.word	0x00000000
        /*0030*/ 	.short	0x0000
        /*0032*/ 	.short	0x0000
        /*0034*/ 	.byte	0x00, 0xf5, 0x21, 0x00


	//----- nvinfo : EIATTR_SPARSE_MMA_MASK
	.align		4
.L_13:
        /*0038*/ 	.byte	0x03, 0x50
        /*003a*/ 	.short	0x0000


	//----- nvinfo : EIATTR_MAXREG_COUNT
	.align		4
        /*003c*/ 	.byte	0x03, 0x1b
        /*003e*/ 	.short	0x00ff


	//----- nvinfo : EIATTR_NUM_BARRIERS
	.align		4
        /*0040*/ 	.byte	0x02, 0x4c
        /*0042*/ 	.byte	0x01
	.zero		1


	//----- nvinfo : EIATTR_MERCURY_ISA_VERSION
	.align		4
        /*0044*/ 	.byte	0x03, 0x5f
        /*0046*/ 	.short	0x0101


	//----- nvinfo : EIATTR_COOP_GROUP_MASK_REGIDS
	.align		4
        /*0048*/ 	.byte	0x04, 0x29
        /*004a*/ 	.short	(.L_15 - .L_14)


	//   ....[0]....
.L_14:
        /*004c*/ 	.word	0xffffffff


	//   ....[1]....
        /*0050*/ 	.word	0xffffffff


	//   ....[2]....
        /*0054*/ 	.word	0xffffffff


	//   ....[3]....
        /*0058*/ 	.word	0xffffffff


	//   ....[4]....
        /*005c*/ 	.word	0xffffffff


	//----- nvinfo : EIATTR_COOP_GROUP_INSTR_OFFSETS
	.align		4
.L_15:
        /*0060*/ 	.byte	0x04, 0x28
        /*0062*/ 	.short	(.L_17 - .L_16)


	//   ....[0]....
.L_16:
        /*0064*/ 	.word	0x00000170


	//   ....[1]....
        /*0068*/ 	.word	0x000001b0


	//   ....[2]....
        /*006c*/ 	.word	0x000001d0


	//   ....[3]....
        /*0070*/ 	.word	0x000001f0


	//   ....[4]....
        /*0074*/ 	.word	0x00000220


	//----- nvinfo : EIATTR_VRC_CTA_INIT_COUNT
	.align		4
.L_17:
        /*0078*/ 	.byte	0x02, 0x4a
	.zero		1
	.zero		1


	//----- nvinfo : EIATTR_EXIT_INSTR_OFFSETS
	.align		4
        /*007c*/ 	.byte	0x04, 0x1c
        /*007e*/ 	.short	(.L_19 - .L_18)


	//   ....[0]....
.L_18:
        /*0080*/ 	.word	0x00000280


	//   ....[1]....
        /*0084*/ 	.word	0x00000670


	//   ....[2]....
        /*0088*/ 	.word	0x000006d0


	//----- nvinfo : EIATTR_CRS_STACK_SIZE
	.align		4
.L_19:
        /*008c*/ 	.byte	0x04, 0x1e
        /*008e*/ 	.short	(.L_21 - .L_20)
.L_20:
        /*0090*/ 	.word	0x00000000


	//----- nvinfo : EIATTR_CBANK_PARAM_SIZE
	.align		4
.L_21:
        /*0094*/ 	.byte	0x03, 0x19
        /*0096*/ 	.short	0x0014


	//----- nvinfo : EIATTR_PARAM_CBANK
	.align		4
        /*0098*/ 	.byte	0x04, 0x0a
        /*009a*/ 	.short	(.L_23 - .L_22)
	.align		4
.L_22:
        /*009c*/ 	.word	index@(.nv.constant0._Z8MaxValuePfS_i)
        /*00a0*/ 	.short	0x0380
        /*00a2*/ 	.short	0x0014


	//----- nvinfo : EIATTR_SW_WAR
	.align		4
.L_23:
        /*00a4*/ 	.byte	0x04, 0x36
        /*00a6*/ 	.short	(.L_25 - .L_24)
.L_24:
        /*00a8*/ 	.word	0x00000008
.L_25:


//--------------------- .nv.callgraph             --------------------------
	.section	.nv.callgraph,"",@"SHT_CUDA_CALLGRAPH"
	.align	4
	.sectionentsize	8
	.align		4
        /*0000*/ 	.word	0x00000000
	.align		4
        /*0004*/ 	.word	0xffffffff
	.align		4
        /*0008*/ 	.word	0x00000000
	.align		4
        /*000c*/ 	.word	0xfffffffe
	.align		4
        /*0010*/ 	.word	0x00000000
	.align		4
        /*0014*/ 	.word	0xfffffffd
	.align		4
        /*0018*/ 	.word	0x00000000
	.align		4
        /*001c*/ 	.word	0xfffffffc


//--------------------- .text._Z8MaxValuePfS_i    --------------------------
	.section	.text._Z8MaxValuePfS_i,"ax",@progbits
	.align	128
        .global         _Z8MaxValuePfS_i
        .type           _Z8MaxValuePfS_i,@function
        .size           _Z8MaxValuePfS_i,(.L_x_10 - _Z8MaxValuePfS_i)
        .other          _Z8MaxValuePfS_i,@"STO_CUDA_ENTRY STV_DEFAULT"
_Z8MaxValuePfS_i:
.text._Z8MaxValuePfS_i:
[----:B------:R-:W-:Y:S01]  /*0000*/  LDC R1, c[0x0][0x37c] ;  /* 0x0000df00ff017b82 */ /* 0x000fe20000000800 */
[----:B------:R-:W0:Y:S07]  /*0010*/  S2R R11, SR_TID.X ;  /* 0x00000000000b7919 */ /* 0x000e2e0000002100 */
[----:B------:R-:W0:Y:S01]  /*0020*/  S2UR UR4, SR_CTAID.X ;  /* 0x00000000000479c3 */ /* 0x000e220000002500 */
[----:B------:R-:W1:Y:S01]  /*0030*/  LDCU UR7, c[0x0][0x390] ;  /* 0x00007200ff0777ac */ /* 0x000e620008000800 */
[----:B------:R-:W-:Y:S01]  /*0040*/  BSSY.RECONVERGENT B0, `(.L_x_0) ;  /* 0x0000012000007945 */ /* 0x000fe20003800200 */
[----:B------:R-:W-:-:S05]  /*0050*/  IMAD.MOV.U32 R6, RZ, RZ, -0x800000 ;  /* 0xff800000ff067424 */ /* 0x000fca00078e00ff */
[----:B------:R-:W0:Y:S02]  /*0060*/  LDC R0, c[0x0][0x360] ;  /* 0x0000d800ff007b82 */ /* 0x000e240000000800 */
[----:B0-----:R-:W-:Y:S01]  /*0070*/  IMAD R2, R0, UR4, R11 ;  /* 0x0000000400027c24 */ /* 0x001fe2000f8e020b */
[----:B------:R-:W0:Y:S04]  /*0080*/  LDCU.64 UR4, c[0x0][0x358] ;  /* 0x00006b00ff0477ac */ /* 0x000e280008000a00 */
[----:B-1----:R-:W-:-:S13]  /*0090*/  ISETP.GE.AND P0, PT, R2, UR7, PT ;  /* 0x0000000702007c0c */ /* 0x002fda000bf06270 */
[----:B------:R-:W-:Y:S05]  /*00a0*/  @P0 BRA `(.L_x_1) ;  /* 0x00000000002c0947 */ /* 0x000fea0003800000 */
[----:B------:R-:W1:Y:S01]  /*00b0*/  LDC.64 R4, c[0x0][0x380] ;  /* 0x0000e000ff047b82 */ /* 0x000e620000000a00 */
[----:B------:R-:W2:Y:S01]  /*00c0*/  LDCU UR6, c[0x0][0x370] ;  /* 0x00006e00ff0677ac */ /* 0x000ea20008000800 */
[----:B------:R-:W-:Y:S02]  /*00d0*/  IMAD.MOV.U32 R7, RZ, RZ, R2 ;  /* 0x000000ffff077224 */ /* 0x000fe400078e0002 */
[----:B------:R-:W-:Y:S02]  /*00e0*/  IMAD.MOV.U32 R6, RZ, RZ, -0x800000 ;  /* 0xff800000ff067424 */ /* 0x000fe400078e00ff */
[----:B--2---:R-:W-:-:S07]  /*00f0*/  IMAD R8, R0, UR6, RZ ;  /* 0x0000000600087c24 */ /* 0x004fce000f8e02ff */
.L_x_2:
[----:B-1----:R-:W-:-:S06]  /*0100*/  IMAD.WIDE R2, R7, 0x4, R4 ;  /* 0x0000000407027825 */ /* 0x002fcc00078e0204 */
[----:B0-----:R-:W2:Y:S01]  /*0110*/  LDG.E R3, desc[UR4][R2.64] ;  /* 0x0000000402037981 */ /* 0x001ea2000c1e1900 */
[----:B------:R-:W-:-:S05]  /*0120*/  IMAD.IADD R7, R8, 0x1, R7 ;  /* 0x0000000108077824 */ /* 0x000fca00078e0207 */
[----:B------:R-:W-:Y:S02]  /*0130*/  ISETP.GE.AND P0, PT, R7, UR7, PT ;  /* 0x0000000707007c0c */ /* 0x000fe4000bf06270 */
[----:B--2---:R-:W-:-:S11]  /*0140*/  FMNMX R6, R3, R6, !PT ;  /* 0x0000000603067209 */ /* 0x004fd60007800000 */
[----:B------:R-:W-:Y:S05]  /*0150*/  @!P0 BRA `(.L_x_2) ;  /* 0xfffffffc00e88947 */ /* 0x000fea000383ffff */
.L_x_1:
[----:B0-----:R-:W-:Y:S05]  /*0160*/  BSYNC.RECONVERGENT B0 ;  /* 0x0000000000007941 */ /* 0x001fea0003800200 */
.L_x_0:
[----:B------:R-:W0:Y:S01]  /*0170*/  SHFL.BFLY PT, R3, R6, 0x10, 0x1f ;  /* 0x0e001f0006037f89 */ /* 0x000e2200000e0000 */
[----:B------:R-:W-:Y:S01]  /*0180*/  ISETP.NE.AND P0, PT, R11, RZ, PT ;  /* 0x000000ff0b00720c */ /* 0x000fe20003f05270 */
[----:B------:R-:W1:Y:S01]  /*0190*/  S2R R9, SR_CgaCtaId ;  /* 0x0000000000097919 */ /* 0x000e620000008800 */
[----:B0-----:R-:W-:-:S05]  /*01a0*/  FMNMX R3, R3, R6, !PT ;  /* 0x0000000603037209 */ /* 0x001fca0007800000 */
[----:B------:R-:W0:Y:S02]  /*01b0*/  SHFL.BFLY PT, R2, R3, 0x8, 0x1f ;  /* 0x0d001f0003027f89 */ /* 0x000e2400000e0000 */
[----:B0-----:R-:W-:-:S05]  /*01c0*/  FMNMX R4, R3, R2, !PT ;  /* 0x0000000203047209 */ /* 0x001fca0007800000 */
[----:B------:R-:W0:Y:S02]  /*01d0*/  SHFL.BFLY PT, R5, R4, 0x4, 0x1f ;  /* 0x0c801f0004057f89 */ /* 0x000e2400000e0000 */
[----:B0-----:R-:W-:-:S05]  /*01e0*/  FMNMX R5, R4, R5, !PT ;  /* 0x0000000504057209 */ /* 0x001fca0007800000 */
[----:B------:R-:W0:Y:S02]  /*01f0*/  SHFL.BFLY PT, R2, R5, 0x2, 0x1f ;  /* 0x0c401f0005027f89 */ /* 0x000e2400000e0000 */
[----:B0-----:R-:W-:Y:S02]  /*0200*/  FMNMX R7, R5, R2, !PT ;  /* 0x0000000205077209 */ /* 0x001fe40007800000 */
[----:B------:R-:W-:-:S03]  /*0210*/  MOV R2, 0x400 ;  /* 0x0000040000027802 */ /* 0x000fc60000000f00 */
[----:B------:R-:W0:Y:S01]  /*0220*/  SHFL.BFLY PT, R8, R7, 0x1, 0x1f ;  /* 0x0c201f0007087f89 */ /* 0x000e2200000e0000 */
[----:B-1----:R-:W-:-:S05]  /*0230*/  LEA R2, R9, R2, 0x18 ;  /* 0x0000000209027211 */ /* 0x002fca00078ec0ff */
[----:B------:R-:W-:Y:S01]  /*0240*/  IMAD R3, R11, 0x4, R2 ;  /* 0x000000040b037824 */ /* 0x000fe200078e0202 */
[----:B0-----:R-:W-:-:S05]  /*0250*/  FMNMX R8, R7, R8, !PT ;  /* 0x0000000807087209 */ /* 0x001fca0007800000 */
[----:B------:R0:W-:Y:S01]  /*0260*/  STS [R3], R8 ;  /* 0x0000000803007388 */ /* 0x0001e20000000800 */
[----:B------:R-:W-:Y:S06]  /*0270*/  BAR.SYNC.DEFER_BLOCKING 0x0 ;  /* 0x0000000000007b1d */ /* 0x000fec0000010000 */
[----:B------:R-:W-:Y:S05]  /*0280*/  @P0 EXIT ;  /* 0x000000000000094d */ /* 0x000fea0003800000 */
[C---:B------:R-:W-:Y:S01]  /*0290*/  ISETP.GE.U32.AND P1, PT, R0.reuse, 0x10, PT ;  /* 0x000000100000780c */ /* 0x040fe20003f26070 */
[----:B------:R-:W-:Y:S01]  /*02a0*/  IMAD.MOV.U32 R21, RZ, RZ, -0x800000 ;  /* 0xff800000ff157424 */ /* 0x000fe200078e00ff */
[----:B------:R-:W-:Y:S01]  /*02b0*/  LOP3.LUT R23, R0, 0xf, RZ, 0xc0, !PT ;  /* 0x0000000f00177812 */ /* 0x000fe200078ec0ff */
[----:B0-----:R-:W-:-:S03]  /*02c0*/  IMAD.MOV.U32 R3, RZ, RZ, RZ ;  /* 0x000000ffff037224 */ /* 0x001fc600078e00ff */
[----:B------:R-:W-:-:S07]  /*02d0*/  ISETP.NE.AND P0, PT, R23, RZ, PT ;  /* 0x000000ff1700720c */ /* 0x000fce0003f05270 */
[----:B------:R-:W-:Y:S06]  /*02e0*/  @!P1 BRA `(.L_x_3) ;  /* 0x0000000000549947 */ /* 0x000fec0003800000 */
[----:B------:R-:W-:Y:S01]  /*02f0*/  LOP3.LUT R22, R0, 0xfffffff0, RZ, 0xc0, !PT ;  /* 0xfffffff000167812 */ /* 0x000fe200078ec0ff */
[----:B------:R-:W-:Y:S01]  /*0300*/  VIADD R20, R2, 0x20 ;  /* 0x0000002002147836 */ /* 0x000fe20000000000 */
[----:B------:R-:W-:Y:S01]  /*0310*/  LOP3.LUT R3, R0, 0x7f0, RZ, 0xc0, !PT ;  /* 0x000007f000037812 */ /* 0x000fe200078ec0ff */
[----:B------:R-:W-:Y:S02]  /*0320*/  IMAD.MOV.U32 R21, RZ, RZ, -0x800000 ;  /* 0xff800000ff157424 */ /* 0x000fe400078e00ff */
[----:B------:R-:W-:-:S07]  /*0330*/  IMAD.MOV R22, RZ, RZ, -R22 ;  /* 0x000000ffff167224 */ /* 0x000fce00078e0a16 */
.L_x_4:
[----:B------:R-:W0:Y:S01]  /*0340*/  LDS.128 R4, [R20+-0x20] ;  /* 0xffffe00014047984 */ /* 0x000e220000000c00 */
[----:B------:R-:W-:-:S03]  /*0350*/  VIADD R22, R22, 0x10 ;  /* 0x0000001016167836 */ /* 0x000fc60000000000 */
[----:B------:R-:W1:Y:S02]  /*0360*/  LDS.128 R8, [R20+-0x10] ;  /* 0xfffff00014087984 */ /* 0x000e640000000c00 */
[----:B------:R-:W-:Y:S02]  /*0370*/  ISETP.NE.AND P1, PT, R22, RZ, PT ;  /* 0x000000ff1600720c */ /* 0x000fe40003f25270 */
[----:B------:R-:W2:Y:S04]  /*0380*/  LDS.128 R12, [R20] ;  /* 0x00000000140c7984 */ /* 0x000ea80000000c00 */
[----:B------:R3:W4:Y:S02]  /*0390*/  LDS.128 R16, [R20+0x10] ;  /* 0x0000100014107984 */ /* 0x0007240000000c00 */
[----:B---3--:R-:W-:Y:S01]  /*03a0*/  VIADD R20, R20, 0x40 ;  /* 0x0000004014147836 */ /* 0x008fe20000000000 */
[----:B0-----:R-:W-:-:S04]  /*03b0*/  FMNMX3 R4, R21, R4, R5, !PT ;  /* 0x0000000415047276 */ /* 0x001fc80007800005 */
[----:B------:R-:W-:-:S04]  /*03c0*/  FMNMX3 R4, R4, R6, R7, !PT ;  /* 0x0000000604047276 */ /* 0x000fc80007800007 */
[----:B-1----:R-:W-:-:S04]  /*03d0*/  FMNMX3 R4, R4, R8, R9, !PT ;  /* 0x0000000804047276 */ /* 0x002fc80007800009 */
[----:B------:R-:W-:-:S04]  /*03e0*/  FMNMX3 R4, R4, R10, R11, !PT ;  /* 0x0000000a04047276 */ /* 0x000fc8000780000b */
[----:B--2---:R-:W-:-:S04]  /*03f0*/  FMNMX3 R4, R4, R12, R13, !PT ;  /* 0x0000000c04047276 */ /* 0x004fc8000780000d */
[----:B------:R-:W-:-:S04]  /*0400*/  FMNMX3 R4, R4, R14, R15, !PT ;  /* 0x0000000e04047276 */ /* 0x000fc8000780000f */
[----:B----4-:R-:W-:-:S04]  /*0410*/  FMNMX3 R4, R4, R16, R17, !PT ;  /* 0x0000001004047276 */ /* 0x010fc80007800011 */
[----:B------:R-:W-:Y:S01]  /*0420*/  FMNMX3 R21, R4, R18, R19, !PT ;  /* 0x0000001204157276 */ /* 0x000fe20007800013 */
[----:B------:R-:W-:Y:S06]  /*0430*/  @P1 BRA `(.L_x_4) ;  /* 0xfffffffc00c01947 */ /* 0x000fec000383ffff */
.L_x_3:
[----:B------:R-:W-:Y:S05]  /*0440*/  @!P0 BRA `(.L_x_5) ;  /* 0x0000000000788947 */ /* 0x000fea0003800000 */
[----:B------:R-:W-:Y:S02]  /*0450*/  ISETP.GE.U32.AND P0, PT, R23, 0x8, PT ;  /* 0x000000081700780c */ /* 0x000fe40003f06070 */
[----:B------:R-:W-:-:S04]  /*0460*/  LOP3.LUT R13, R0, 0x7, RZ, 0xc0, !PT ;  /* 0x00000007000d7812 */ /* 0x000fc800078ec0ff */
[----:B------:R-:W-:-:S07]  /*0470*/  ISETP.NE.AND P1, PT, R13, RZ, PT ;  /* 0x000000ff0d00720c */ /* 0x000fce0003f25270 */
[----:B------:R-:W-:Y:S06]  /*0480*/  @!P0 BRA `(.L_x_6) ;  /* 0x0000000000208947 */ /* 0x000fec0003800000 */
[C---:B------:R-:W-:Y:S02]  /*0490*/  IMAD R12, R3.reuse, 0x4, R2 ;  /* 0x00000004030c7824 */ /* 0x040fe400078e0202 */
[----:B------:R-:W-:-:S03]  /*04a0*/  VIADD R3, R3, 0x8 ;  /* 0x0000000803037836 */ /* 0x000fc60000000000 */
[----:B------:R-:W0:Y:S04]  /*04b0*/  LDS.128 R4, [R12] ;  /* 0x000000000c047984 */ /* 0x000e280000000c00 */
[----:B------:R-:W1:Y:S01]  /*04c0*/  LDS.128 R8, [R12+0x10] ;  /* 0x000010000c087984 */ /* 0x000e620000000c00 */
[----:B0-----:R-:W-:-:S04]  /*04d0*/  FMNMX3 R4, R21, R4, R5, !PT ;  /* 0x0000000415047276 */ /* 0x001fc80007800005 */
[----:B------:R-:W-:-:S04]  /*04e0*/  FMNMX3 R4, R4, R6, R7, !PT ;  /* 0x0000000604047276 */ /* 0x000fc80007800007 */
[----:B-1----:R-:W-:-:S04]  /*04f0*/  FMNMX3 R4, R4, R8, R9, !PT ;  /* 0x0000000804047276 */ /* 0x002fc80007800009 */
[----:B------:R-:W-:-:S07]  /*0500*/  FMNMX3 R21, R4, R10, R11, !PT ;  /* 0x0000000a04157276 */ /* 0x000fce000780000b */
.L_x_6:
[----:B------:R-:W-:Y:S05]  /*0510*/  @!P1 BRA `(.L_x_5) ;  /* 0x0000000000449947 */ /* 0x000fea0003800000 */
[----:B------:R-:W-:Y:S02]  /*0520*/  ISETP.GE.U32.AND P0, PT, R13, 0x4, PT ;  /* 0x000000040d00780c */ /* 0x000fe40003f06070 */
[----:B------:R-:W-:-:S04]  /*0530*/  LOP3.LUT R0, R0, 0x3, RZ, 0xc0, !PT ;  /* 0x0000000300007812 */ /* 0x000fc800078ec0ff */
[----:B------:R-:W-:-:S07]  /*0540*/  ISETP.NE.AND P1, PT, R0, RZ, PT ;  /* 0x000000ff0000720c */ /* 0x000fce0003f25270 */
[C---:B------:R-:W-:Y:S02]  /*0550*/  @P0 IMAD R4, R3.reuse, 0x4, R2 ;  /* 0x0000000403040824 */ /* 0x040fe400078e0202 */
[----:B------:R-:W-:-:S04]  /*0560*/  @P0 VIADD R3, R3, 0x4 ;  /* 0x0000000403030836 */ /* 0x000fc80000000000 */
[----:B------:R-:W0:Y:S02]  /*0570*/  @P0 LDS.128 R4, [R4] ;  /* 0x0000000004040984 */ /* 0x000e240000000c00 */
[----:B0-----:R-:W-:-:S04]  /*0580*/  @P0 FMNMX3 R5, R21, R4, R5, !PT ;  /* 0x0000000415050276 */ /* 0x001fc80007800005 */
[----:B------:R-:W-:Y:S01]  /*0590*/  @P0 FMNMX3 R21, R5, R6, R7, !PT ;  /* 0x0000000605150276 */ /* 0x000fe20007800007 */
[----:B------:R-:W-:Y:S06]  /*05a0*/  @!P1 BRA `(.L_x_5) ;  /* 0x0000000000209947 */ /* 0x000fec0003800000 */
[----:B------:R-:W-:Y:S02]  /*05b0*/  IMAD R2, R3, 0x4, R2 ;  /* 0x0000000403027824 */ /* 0x000fe400078e0202 */
[----:B------:R-:W-:-:S07]  /*05c0*/  IMAD.MOV R0, RZ, RZ, -R0 ;  /* 0x000000ffff007224 */ /* 0x000fce00078e0a00 */
.L_x_7:
[----:B------:R0:W1:Y:S01]  /*05d0*/  LDS R4, [R2] ;  /* 0x0000000002047984 */ /* 0x0000620000000800 */
[----:B------:R-:W-:-:S05]  /*05e0*/  VIADD R0, R0, 0x1 ;  /* 0x0000000100007836 */ /* 0x000fca0000000000 */
[----:B------:R-:W-:Y:S01]  /*05f0*/  ISETP.NE.AND P0, PT, R0, RZ, PT ;  /* 0x000000ff0000720c */ /* 0x000fe20003f05270 */
[----:B0-----:R-:W-:Y:S01]  /*0600*/  VIADD R2, R2, 0x4 ;  /* 0x0000000402027836 */ /* 0x001fe20000000000 */
[----:B-1----:R-:W-:-:S11]  /*0610*/  FMNMX R21, R4, R21, !PT ;  /* 0x0000001504157209 */ /* 0x002fd60007800000 */
[----:B------:R-:W-:Y:S05]  /*0620*/  @P0 BRA `(.L_x_7) ;  /* 0xfffffffc00e80947 */ /* 0x000fea000383ffff */
.L_x_5:
[----:B------:R-:W0:Y:S02]  /*0630*/  LDC.64 R2, c[0x0][0x388] ;  /* 0x0000e200ff027b82 */ /* 0x000e240000000a00 */
[----:B0-----:R0:W5:Y:S02]  /*0640*/  LDG.E R4, desc[UR4][R2.64] ;  /* 0x0000000402047981 */ /* 0x001164000c1e1900 */
.L_x_8:
[----:B-----5:R-:W-:Y:S01]  /*0650*/  FSETP.GTU.AND P0, PT, R21, R4, PT ;  /* 0x000000041500720b */ /* 0x020fe20003f0c000 */
[----:B------:R-:W-:-:S12]  /*0660*/  YIELD ;  /* 0x0000000000007946 */ /* 0x000fd80003800000 */
[----:B------:R-:W-:Y:S05]  /*0670*/  @!P0 EXIT ;  /* 0x000000000000894d */ /* 0x000fea0003800000 */
[----:B------:R-:W-:-:S06]  /*0680*/  FMNMX R5, R4, R21, !PT ;  /* 0x0000001504057209 */ /* 0x000fcc0007800000 */
[----:B------:R-:W2:Y:S02]  /*0690*/  ATOMG.E.CAS.STRONG.GPU PT, R5, [R2], R4, R5 ;  /* 0x00000004020573a9 */ /* 0x000ea400001ee105 */
[----:B--2---:R-:W-:Y:S01]  /*06a0*/  ISETP.NE.AND P0, PT, R4, R5, PT ;  /* 0x000000050400720c */ /* 0x004fe20003f05270 */
[----:B------:R-:W-:-:S12]  /*06b0*/  IMAD.MOV.U32 R4, RZ, RZ, R5 ;  /* 0x000000ffff047224 */ /* 0x000fd800078e0005 */
[----:B------:R-:W-:Y:S05]  /*06c0*/  @P0 BRA `(.L_x_8) ;  /* 0xfffffffc00e00947 */ /* 0x000fea000383ffff */
[----:B------:R-:W-:Y:S05]  /*06d0*/  EXIT ;  /* 0x000000000000794d */ /* 0x000fea0003800000 */
.L_x_9:
[----:B------:R-:W-:-:S00]  /*06e0*/  BRA `(.L_x_9) ;  /* 0xfffffffc00fc7947 */ /* 0x000fc0000383ffff */
[----:B------:R-:W-:-:S00]  /*06f0*/  NOP ;  /* 0x0000000000007918 */ /* 0x000fc00000000000 */
        /* <DEDUP_REMOVED lines=8> */
.L_x_10:


//--------------------- .nv.shared._Z8MaxValuePfS_i --------------------------
	.section	.nv.shared._Z8MaxValuePfS_i,"aw",@nobits
	.sectionflags	@""
	.align	16
	.zero		1024


//--------------------- .nv.shared.reserved.0     --------------------------
	.section	.nv.shared.reserved.0,"aw",@nobits
	.weak		__nv_reservedSMEM_offset_0_alias
	.size		__nv_reservedSMEM_offset_0_alias, 0, 64
	.other		__nv_reservedSMEM_offset_0_alias,@"STO_CUDA_RESERVED_SHARED STV_DEFAULT"
__nv_reservedSMEM_offset_0_alias:
	.zero		0
	.zero		64


//--------------------- .nv.constant0._Z8MaxValuePfS_i --------------------------
	.section	.nv.constant0._Z8MaxValuePfS_i,"a",@progbits
	.sectionflags	@""
	.align	4
.nv.constant0._Z8MaxValuePfS_i:
	.zero		916


//--------------------- SYMBOLS --------------------------

	.type		.nv.reservedSmem.offset0,@object
	.size		.nv.reservedSmem.offset0,0x4
	.type		.nv.reservedSmem.cap,@object
	.size		.nv.reservedSmem.cap,0x4
